//
// Generated by NVIDIA NVVM Compiler
//
// Compiler Build ID: CL-36424714
// Cuda compilation tools, release 13.0, V13.0.88
// Based on NVVM 20.0.0
//

.version 9.0
.target sm_100
.address_size 64

	// .globl	_Z13reverseKernelPfi

.visible .entry _Z13reverseKernelPfi(
	.param .u64 .ptr .align 1 _Z13reverseKernelPfi_param_0,
	.param .u32 _Z13reverseKernelPfi_param_1
)
{
	.reg .pred 	%p<2>;
	.reg .b32 	%r<11>;
	.reg .b32 	%f<3>;
	.reg .b64 	%rd<7>;

	ld.param.u64 	%rd1, [_Z13reverseKernelPfi_param_0];
	ld.param.u32 	%r2, [_Z13reverseKernelPfi_param_1];
	mov.u32 	%r3, %ctaid.x;
	mov.u32 	%r4, %ntid.x;
	mov.u32 	%r5, %tid.x;
	mad.lo.s32 	%r1, %r3, %r4, %r5;
	shr.u32 	%r6, %r2, 31;
	add.s32 	%r7, %r2, %r6;
	shr.s32 	%r8, %r7, 1;
	setp.ge.s32 	%p1, %r1, %r8;
	@%p1 bra 	$L__BB0_2;
	cvta.to.global.u64 	%rd2, %rd1;
	mul.wide.s32 	%rd3, %r1, 4;
	add.s64 	%rd4, %rd2, %rd3;
	ld.global.f32 	%f1, [%rd4];
	not.b32 	%r9, %r1;
	add.s32 	%r10, %r2, %r9;
	mul.wide.s32 	%rd5, %r10, 4;
	add.s64 	%rd6, %rd2, %rd5;
	ld.global.f32 	%f2, [%rd6];
	st.global.f32 	[%rd4], %f2;
	st.global.f32 	[%rd6], %f1;
$L__BB0_2:
	ret;

}


// ===== COMPILED SASS (sm_100) =====

	.target	sm_100

	.elftype	@"ET_EXEC"


//--------------------- .note.nv.tkinfo           --------------------------
	.section	.note.nv.tkinfo,"",@"SHT_NOTE"
	.sectionflags	@"SHF_NOTE_NV_TKINFO"
	.tkinfo
        /*0018*/ 	.word	0x00000002
        /*0030*/ 	.string	""
        /*0030*/ 	.string	"ptxas"
        /*0030*/ 	.string	"Cuda compilation tools, release 13.0, V13.0.88"
        /*0030*/ 	.string	"Build cuda_13.0.r13.0/compiler.36424714_0"
        /*0030*/ 	.string	"-arch sm_100 -m 64 "



//--------------------- .note.nv.cuinfo           --------------------------
	.section	.note.nv.cuinfo,"",@"SHT_NOTE"
	.sectionflags	@"SHF_NOTE_NV_CUINFO"
        /*0018*/ 	.short	0x0002
        /*001a*/ 	.short	0x0064
        /*001c*/ 	.short	0x0082
	.zero		2


//--------------------- .nv.info                  --------------------------
	.section	.nv.info,"",@"SHT_CUDA_INFO"
	.align	4


	//----- nvinfo : EIATTR_REGCOUNT
	.align		4
        /*0000*/ 	.byte	0x04, 0x2f
        /*0002*/ 	.short	(.L_1 - .L_0)
	.align		4
.L_0:
        /*0004*/ 	.word	index@(_Z13reverseKernelPfi)
        /*0008*/ 	.word	0x0000000c


	//----- nvinfo : EIATTR_FRAME_SIZE
	.align		4
.L_1:
        /*000c*/ 	.byte	0x04, 0x11
        /*000e*/ 	.short	(.L_3 - .L_2)
	.align		4
.L_2:
        /*0010*/ 	.word	index@(_Z13reverseKernelPfi)
        /*0014*/ 	.word	0x00000000


	//----- nvinfo : EIATTR_MIN_STACK_SIZE
	.align		4
.L_3:
        /*0018*/ 	.byte	0x04, 0x12
        /*001a*/ 	.short	(.L_5 - .L_4)
	.align		4
.L_4:
        /*001c*/ 	.word	index@(_Z13reverseKernelPfi)
        /*0020*/ 	.word	0x00000000
.L_5:


//--------------------- .nv.compat                --------------------------
	.section	.nv.compat,"",@"SHT_CUDA_COMPAT_INFO"
	.align	4
        /*0000*/ 	.byte	0x02, 0x09, 0x00, 0x00, 0x02, 0x02, 0x01, 0x00, 0x02, 0x05, 0x05, 0x00, 0x03, 0x07, 0x01, 0x01
        /*0010*/ 	.byte	0x02, 0x03, 0x00, 0x00, 0x02, 0x06, 0x01, 0x00, 0x04, 0x0b, 0x08, 0x00, 0x09, 0x00, 0x00, 0x00
        /*0020*/ 	.byte	0x00, 0x00, 0x00, 0x00


//--------------------- .nv.info._Z13reverseKernelPfi --------------------------
	.section	.nv.info._Z13reverseKernelPfi,"",@"SHT_CUDA_INFO"
	.sectionflags	@""
	.align	4


	//----- nvinfo : EIATTR_CUDA_API_VERSION
	.align		4
        /*0000*/ 	.byte	0x04, 0x37
        /*0002*/ 	.short	(.L_7 - .L_6)
.L_6:
        /*0004*/ 	.word	0x00000082


	//----- nvinfo : EIATTR_KPARAM_INFO
	.align		4
.L_7:
        /*0008*/ 	.byte	0x04, 0x17
        /*000a*/ 	.short	(.L_9 - .L_8)
.L_8:
        /*000c*/ 	.word	0x00000000
        /*0010*/ 	.short	0x0001
        /*0012*/ 	.short	0x0008
        /*0014*/ 	.byte	0x00, 0xf0, 0x11, 0x00


	//----- nvinfo : EIATTR_KPARAM_INFO
	.align		4
.L_9:
        /*0018*/ 	.byte	0x04, 0x17
        /*001a*/ 	.short	(.L_11 - .L_10)
.L_10:
        /*001c*/ 	.word	0x00000000
        /*0020*/ 	.short	0x0000
        /*0022*/ 	.short	0x0000
        /*0024*/ 	.byte	0x00, 0xf5, 0x21, 0x00


	//----- nvinfo : EIATTR_SPARSE_MMA_MASK
	.align		4
.L_11:
        /*0028*/ 	.byte	0x03, 0x50
        /*002a*/ 	.short	0x0000


	//----- nvinfo : EIATTR_MAXREG_COUNT
	.align		4
        /*002c*/ 	.byte	0x03, 0x1b
        /*002e*/ 	.short	0x00ff


	//----- nvinfo : EIATTR_MERCURY_ISA_VERSION
	.align		4
        /*0030*/ 	.byte	0x03, 0x5f
        /*0032*/ 	.short	0x0101


	//----- nvinfo : EIATTR_VRC_CTA_INIT_COUNT
	.align		4
        /*0034*/ 	.byte	0x02, 0x4a
	.zero		1
	.zero		1


	//----- nvinfo : EIATTR_EXIT_INSTR_OFFSETS
	.align		4
        /*0038*/ 	.byte	0x04, 0x1c
        /*003a*/ 	.short	(.L_13 - .L_12)


	//   ....[0]....
.L_12:
        /*003c*/ 	.word	0x00000090


	//   ....[1]....
        /*0040*/ 	.word	0x00000140


	//----- nvinfo : EIATTR_CBANK_PARAM_SIZE
	.align		4
.L_13:
        /*0044*/ 	.byte	0x03, 0x19
        /*0046*/ 	.short	0x000c


	//----- nvinfo : EIATTR_PARAM_CBANK
	.align		4
        /*0048*/ 	.byte	0x04, 0x0a
        /*004a*/ 	.short	(.L_15 - .L_14)
	.align		4
.L_14:
        /*004c*/ 	.word	index@(.nv.constant0._Z13reverseKernelPfi)
        /*0050*/ 	.short	0x0380
        /*0052*/ 	.short	0x000c


	//----- nvinfo : EIATTR_SW_WAR
	.align		4
.L_15:
        /*0054*/ 	.byte	0x04, 0x36
        /*0056*/ 	.short	(.L_17 - .L_16)
.L_16:
        /*0058*/ 	.word	0x00000008
.L_17:


//--------------------- .nv.callgraph             --------------------------
	.section	.nv.callgraph,"",@"SHT_CUDA_CALLGRAPH"
	.align	4
	.sectionentsize	8
	.align		4
        /*0000*/ 	.word	0x00000000
	.align		4
        /*0004*/ 	.word	0xffffffff
	.align		4
        /*0008*/ 	.word	0x00000000
	.align		4
        /*000c*/ 	.word	0xfffffffe
	.align		4
        /*0010*/ 	.word	0x00000000
	.align		4
        /*0014*/ 	.word	0xfffffffd
	.align		4
        /*0018*/ 	.word	0x00000000
	.align		4
        /*001c*/ 	.word	0xfffffffc


//--------------------- .text._Z13reverseKernelPfi --------------------------
	.section	.text._Z13reverseKernelPfi,"ax",@progbits
	.align	128
        .global         _Z13reverseKernelPfi
        .type           _Z13reverseKernelPfi,@function
        .size           _Z13reverseKernelPfi,(.L_x_1 - _Z13reverseKernelPfi)
        .other          _Z13reverseKernelPfi,@"STO_CUDA_ENTRY STV_DEFAULT"
_Z13reverseKernelPfi:
.text._Z13reverseKernelPfi:
[----:B------:R-:W-:Y:S01]  /*0000*/  LDC R1, c[0x0][0x37c] ;  /* 0x0000df00ff017b82 */ /* 0x000fe20000000800 */
[----:B------:R-:W0:Y:S07]  /*0010*/  S2R R0, SR_TID.X ;  /* 0x0000000000007919 */ /* 0x000e2e0000002100 */
[----:B------:R-:W0:Y:S01]  /*0020*/  S2UR UR5, SR_CTAID.X ;  /* 0x00000000000579c3 */ /* 0x000e220000002500 */
[----:B------:R-:W1:Y:S07]  /*0030*/  LDCU UR6, c[0x0][0x388] ;  /* 0x00007100ff0677ac */ /* 0x000e6e0008000800 */
[----:B------:R-:W0:Y:S01]  /*0040*/  LDC R7, c[0x0][0x360] ;  /* 0x0000d800ff077b82 */ /* 0x000e220000000800 */
[----:B-1----:R-:W-:-:S04]  /*0050*/  ULEA.HI UR4, UR6, UR6, URZ, 0x1 ;  /* 0x0000000606047291 */ /* 0x002fc8000f8f08ff */
[----:B------:R-:W-:Y:S01]  /*0060*/  USHF.R.S32.HI UR4, URZ, 0x1, UR4 ;  /* 0x00000001ff047899 */ /* 0x000fe20008011404 */
[----:B0-----:R-:W-:-:S05]  /*0070*/  IMAD R7, R7, UR5, R0 ;  /* 0x0000000507077c24 */ /* 0x001fca000f8e0200 */
[----:B------:R-:W-:-:S13]  /*0080*/  ISETP.GE.AND P0, PT, R7, UR4, PT ;  /* 0x0000000407007c0c */ /* 0x000fda000bf06270 */
[----:B------:R-:W-:Y:S05]  /*0090*/  @P0 EXIT ;  /* 0x000000000000094d */ /* 0x000fea0003800000 */
[----:B------:R-:W0:Y:S01]  /*00a0*/  LDC.64 R2, c[0x0][0x380] ;  /* 0x0000e000ff027b82 */ /* 0x000e220000000a00 */
[----:B------:R-:W1:Y:S01]  /*00b0*/  LDCU.64 UR4, c[0x0][0x358] ;  /* 0x00006b00ff0477ac */ /* 0x000e620008000a00 */
[----:B------:R-:W-:-:S04]  /*00c0*/  LOP3.LUT R0, RZ, R7, RZ, 0x33, !PT ;  /* 0x00000007ff007212 */ /* 0x000fc800078e33ff */
[----:B------:R-:W-:-:S05]  /*00d0*/  IADD3 R5, PT, PT, R0, UR6, RZ ;  /* 0x0000000600057c10 */ /* 0x000fca000fffe0ff */
[----:B0-----:R-:W-:-:S04]  /*00e0*/  IMAD.WIDE R4, R5, 0x4, R2 ;  /* 0x0000000405047825 */ /* 0x001fc800078e0202 */
[----:B------:R-:W-:Y:S01]  /*00f0*/  IMAD.WIDE R2, R7, 0x4, R2 ;  /* 0x0000000407027825 */ /* 0x000fe200078e0202 */
[----:B-1----:R-:W2:Y:S04]  /*0100*/  LDG.E R9, desc[UR4][R4.64] ;  /* 0x0000000404097981 */ /* 0x002ea8000c1e1900 */
[----:B------:R-:W3:Y:S04]  /*0110*/  LDG.E R7, desc[UR4][R2.64] ;  /* 0x0000000402077981 */ /* 0x000ee8000c1e1900 */
[----:B--2---:R-:W-:Y:S04]  /*0120*/  STG.E desc[UR4][R2.64], R9 ;  /* 0x0000000902007986 */ /* 0x004fe8000c101904 */
[----:B---3--:R-:W-:Y:S01]  /*0130*/  STG.E desc[UR4][R4.64], R7 ;  /* 0x0000000704007986 */ /* 0x008fe2000c101904 */
[----:B------:R-:W-:Y:S05]  /*0140*/  EXIT ;  /* 0x000000000000794d */ /* 0x000fea0003800000 */
.L_x_0:
[----:B------:R-:W-:-:S00]  /*0150*/  BRA `(.L_x_0) ;  /* 0xfffffffc00fc7947 */ /* 0x000fc0000383ffff */
[----:B------:R-:W-:-:S00]  /*0160*/  NOP ;  /* 0x0000000000007918 */ /* 0x000fc00000000000 */
        /* <DEDUP_REMOVED lines=9> */
.L_x_1:


//--------------------- .nv.shared.reserved.0     --------------------------
	.section	.nv.shared.reserved.0,"aw",@nobits
	.weak		__nv_reservedSMEM_offset_0_alias
	.size		__nv_reservedSMEM_offset_0_alias, 0, 64
	.other		__nv_reservedSMEM_offset_0_alias,@"STO_CUDA_RESERVED_SHARED STV_DEFAULT"
__nv_reservedSMEM_offset_0_alias:
	.zero		0
	.zero		64


//--------------------- .nv.constant0._Z13reverseKernelPfi --------------------------
	.section	.nv.constant0._Z13reverseKernelPfi,"a",@progbits
	.sectionflags	@""
	.align	4
.nv.constant0._Z13reverseKernelPfi:
	.zero		908


//--------------------- SYMBOLS --------------------------

	.type		.nv.reservedSmem.offset0,@object
	.size		.nv.reservedSmem.offset0,0x4
